//
// Generated by NVIDIA NVVM Compiler
//
// Compiler Build ID: CL-36424714
// Cuda compilation tools, release 13.0, V13.0.88
// Based on NVVM 20.0.0
//

.version 9.0
.target sm_100
.address_size 64

	// .globl	_Z20fp32_tokenize_kernelPfPji

.visible .entry _Z20fp32_tokenize_kernelPfPji(
	.param .u64 .ptr .align 1 _Z20fp32_tokenize_kernelPfPji_param_0,
	.param .u64 .ptr .align 1 _Z20fp32_tokenize_kernelPfPji_param_1,
	.param .u32 _Z20fp32_tokenize_kernelPfPji_param_2
)
{
	.reg .pred 	%p<2>;
	.reg .b32 	%r<7>;
	.reg .b64 	%rd<8>;

	ld.param.u64 	%rd1, [_Z20fp32_tokenize_kernelPfPji_param_0];
	ld.param.u64 	%rd2, [_Z20fp32_tokenize_kernelPfPji_param_1];
	ld.param.u32 	%r2, [_Z20fp32_tokenize_kernelPfPji_param_2];
	mov.u32 	%r3, %ctaid.x;
	mov.u32 	%r4, %ntid.x;
	mov.u32 	%r5, %tid.x;
	mad.lo.s32 	%r1, %r3, %r4, %r5;
	setp.ge.s32 	%p1, %r1, %r2;
	@%p1 bra 	$L__BB0_2;
	cvta.to.global.u64 	%rd3, %rd1;
	cvta.to.global.u64 	%rd4, %rd2;
	mul.wide.s32 	%rd5, %r1, 4;
	add.s64 	%rd6, %rd3, %rd5;
	ld.global.u32 	%r6, [%rd6];
	add.s64 	%rd7, %rd4, %rd5;
	st.global.u32 	[%rd7], %r6;
$L__BB0_2:
	ret;

}


// ===== COMPILED SASS (sm_100) =====

	.target	sm_100

	.elftype	@"ET_EXEC"


//--------------------- .note.nv.tkinfo           --------------------------
	.section	.note.nv.tkinfo,"",@"SHT_NOTE"
	.sectionflags	@"SHF_NOTE_NV_TKINFO"
	.tkinfo
        /*0018*/ 	.word	0x00000002
        /*0030*/ 	.string	""
        /*0030*/ 	.string	"ptxas"
        /*0030*/ 	.string	"Cuda compilation tools, release 13.0, V13.0.88"
        /*0030*/ 	.string	"Build cuda_13.0.r13.0/compiler.36424714_0"
        /*0030*/ 	.string	"-arch sm_100 -m 64 "



//--------------------- .note.nv.cuinfo           --------------------------
	.section	.note.nv.cuinfo,"",@"SHT_NOTE"
	.sectionflags	@"SHF_NOTE_NV_CUINFO"
        /*0018*/ 	.short	0x0002
        /*001a*/ 	.short	0x0064
        /*001c*/ 	.short	0x0082
	.zero		2


//--------------------- .nv.info                  --------------------------
	.section	.nv.info,"",@"SHT_CUDA_INFO"
	.align	4


	//----- nvinfo : EIATTR_REGCOUNT
	.align		4
        /*0000*/ 	.byte	0x04, 0x2f
        /*0002*/ 	.short	(.L_1 - .L_0)
	.align		4
.L_0:
        /*0004*/ 	.word	index@(_Z20fp32_tokenize_kernelPfPji)
        /*0008*/ 	.word	0x0000000a


	//----- nvinfo : EIATTR_FRAME_SIZE
	.align		4
.L_1:
        /*000c*/ 	.byte	0x04, 0x11
        /*000e*/ 	.short	(.L_3 - .L_2)
	.align		4
.L_2:
        /*0010*/ 	.word	index@(_Z20fp32_tokenize_kernelPfPji)
        /*0014*/ 	.word	0x00000000


	//----- nvinfo : EIATTR_MIN_STACK_SIZE
	.align		4
.L_3:
        /*0018*/ 	.byte	0x04, 0x12
        /*001a*/ 	.short	(.L_5 - .L_4)
	.align		4
.L_4:
        /*001c*/ 	.word	index@(_Z20fp32_tokenize_kernelPfPji)
        /*0020*/ 	.word	0x00000000
.L_5:


//--------------------- .nv.compat                --------------------------
	.section	.nv.compat,"",@"SHT_CUDA_COMPAT_INFO"
	.align	4
        /*0000*/ 	.byte	0x02, 0x09, 0x00, 0x00, 0x02, 0x02, 0x01, 0x00, 0x02, 0x05, 0x05, 0x00, 0x03, 0x07, 0x01, 0x01
        /*0010*/ 	.byte	0x02, 0x03, 0x00, 0x00, 0x02, 0x06, 0x01, 0x00, 0x04, 0x0b, 0x08, 0x00, 0x09, 0x00, 0x00, 0x00
        /*0020*/ 	.byte	0x00, 0x00, 0x00, 0x00


//--------------------- .nv.info._Z20fp32_tokenize_kernelPfPji --------------------------
	.section	.nv.info._Z20fp32_tokenize_kernelPfPji,"",@"SHT_CUDA_INFO"
	.sectionflags	@""
	.align	4


	//----- nvinfo : EIATTR_CUDA_API_VERSION
	.align		4
        /*0000*/ 	.byte	0x04, 0x37
        /*0002*/ 	.short	(.L_7 - .L_6)
.L_6:
        /*0004*/ 	.word	0x00000082


	//----- nvinfo : EIATTR_KPARAM_INFO
	.align		4
.L_7:
        /*0008*/ 	.byte	0x04, 0x17
        /*000a*/ 	.short	(.L_9 - .L_8)
.L_8:
        /*000c*/ 	.word	0x00000000
        /*0010*/ 	.short	0x0002
        /*0012*/ 	.short	0x0010
        /*0014*/ 	.byte	0x00, 0xf0, 0x11, 0x00


	//----- nvinfo : EIATTR_KPARAM_INFO
	.align		4
.L_9:
        /*0018*/ 	.byte	0x04, 0x17
        /*001a*/ 	.short	(.L_11 - .L_10)
.L_10:
        /*001c*/ 	.word	0x00000000
        /*0020*/ 	.short	0x0001
        /*0022*/ 	.short	0x0008
        /*0024*/ 	.byte	0x00, 0xf5, 0x21, 0x00


	//----- nvinfo : EIATTR_KPARAM_INFO
	.align		4
.L_11:
        /*0028*/ 	.byte	0x04, 0x17
        /*002a*/ 	.short	(.L_13 - .L_12)
.L_12:
        /*002c*/ 	.word	0x00000000
        /*0030*/ 	.short	0x0000
        /*0032*/ 	.short	0x0000
        /*0034*/ 	.byte	0x00, 0xf5, 0x21, 0x00


	//----- nvinfo : EIATTR_SPARSE_MMA_MASK
	.align		4
.L_13:
        /*0038*/ 	.byte	0x03, 0x50
        /*003a*/ 	.short	0x0000


	//----- nvinfo : EIATTR_MAXREG_COUNT
	.align		4
        /*003c*/ 	.byte	0x03, 0x1b
        /*003e*/ 	.short	0x00ff


	//----- nvinfo : EIATTR_MERCURY_ISA_VERSION
	.align		4
        /*0040*/ 	.byte	0x03, 0x5f
        /*0042*/ 	.short	0x0101


	//----- nvinfo : EIATTR_VRC_CTA_INIT_COUNT
	.align		4
        /*0044*/ 	.byte	0x02, 0x4a
	.zero		1
	.zero		1


	//----- nvinfo : EIATTR_EXIT_INSTR_OFFSETS
	.align		4
        /*0048*/ 	.byte	0x04, 0x1c
        /*004a*/ 	.short	(.L_15 - .L_14)


	//   ....[0]....
.L_14:
        /*004c*/ 	.word	0x00000070


	//   ....[1]....
        /*0050*/ 	.word	0x000000f0


	//----- nvinfo : EIATTR_CBANK_PARAM_SIZE
	.align		4
.L_15:
        /*0054*/ 	.byte	0x03, 0x19
        /*0056*/ 	.short	0x0014


	//----- nvinfo : EIATTR_PARAM_CBANK
	.align		4
        /*0058*/ 	.byte	0x04, 0x0a
        /*005a*/ 	.short	(.L_17 - .L_16)
	.align		4
.L_16:
        /*005c*/ 	.word	index@(.nv.constant0._Z20fp32_tokenize_kernelPfPji)
        /*0060*/ 	.short	0x0380
        /*0062*/ 	.short	0x0014


	//----- nvinfo : EIATTR_SW_WAR
	.align		4
.L_17:
        /*0064*/ 	.byte	0x04, 0x36
        /*0066*/ 	.short	(.L_19 - .L_18)
.L_18:
        /*0068*/ 	.word	0x00000008
.L_19:


//--------------------- .nv.callgraph             --------------------------
	.section	.nv.callgraph,"",@"SHT_CUDA_CALLGRAPH"
	.align	4
	.sectionentsize	8
	.align		4
        /*0000*/ 	.word	0x00000000
	.align		4
        /*0004*/ 	.word	0xffffffff
	.align		4
        /*0008*/ 	.word	0x00000000
	.align		4
        /*000c*/ 	.word	0xfffffffe
	.align		4
        /*0010*/ 	.word	0x00000000
	.align		4
        /*0014*/ 	.word	0xfffffffd
	.align		4
        /*0018*/ 	.word	0x00000000
	.align		4
        /*001c*/ 	.word	0xfffffffc


//--------------------- .text._Z20fp32_tokenize_kernelPfPji --------------------------
	.section	.text._Z20fp32_tokenize_kernelPfPji,"ax",@progbits
	.align	128
        .global         _Z20fp32_tokenize_kernelPfPji
        .type           _Z20fp32_tokenize_kernelPfPji,@function
        .size           _Z20fp32_tokenize_kernelPfPji,(.L_x_1 - _Z20fp32_tokenize_kernelPfPji)
        .other          _Z20fp32_tokenize_kernelPfPji,@"STO_CUDA_ENTRY STV_DEFAULT"
_Z20fp32_tokenize_kernelPfPji:
.text._Z20fp32_tokenize_kernelPfPji:
[----:B------:R-:W-:Y:S01]  /*0000*/  LDC R1, c[0x0][0x37c] ;  /* 0x0000df00ff017b82 */ /* 0x000fe20000000800 */
[----:B------:R-:W0:Y:S07]  /*0010*/  S2R R0, SR_TID.X ;  /* 0x0000000000007919 */ /* 0x000e2e0000002100 */
[----:B------:R-:W0:Y:S01]  /*0020*/  S2UR UR4, SR_CTAID.X ;  /* 0x00000000000479c3 */ /* 0x000e220000002500 */
[----:B------:R-:W1:Y:S07]  /*0030*/  LDCU UR5, c[0x0][0x390] ;  /* 0x00007200ff0577ac */ /* 0x000e6e0008000800 */
[----:B------:R-:W0:Y:S02]  /*0040*/  LDC R7, c[0x0][0x360] ;  /* 0x0000d800ff077b82 */ /* 0x000e240000000800 */
[----:B0-----:R-:W-:-:S05]  /*0050*/  IMAD R7, R7, UR4, R0 ;  /* 0x0000000407077c24 */ /* 0x001fca000f8e0200 */
[----:B-1----:R-:W-:-:S13]  /*0060*/  ISETP.GE.AND P0, PT, R7, UR5, PT ;  /* 0x0000000507007c0c */ /* 0x002fda000bf06270 */
[----:B------:R-:W-:Y:S05]  /*0070*/  @P0 EXIT ;  /* 0x000000000000094d */ /* 0x000fea0003800000 */
[----:B------:R-:W0:Y:S01]  /*0080*/  LDC.64 R2, c[0x0][0x380] ;  /* 0x0000e000ff027b82 */ /* 0x000e220000000a00 */
[----:B------:R-:W1:Y:S07]  /*0090*/  LDCU.64 UR4, c[0x0][0x358] ;  /* 0x00006b00ff0477ac */ /* 0x000e6e0008000a00 */
[----:B------:R-:W2:Y:S01]  /*00a0*/  LDC.64 R4, c[0x0][0x388] ;  /* 0x0000e200ff047b82 */ /* 0x000ea20000000a00 */
[----:B0-----:R-:W-:-:S06]  /*00b0*/  IMAD.WIDE R2, R7, 0x4, R2 ;  /* 0x0000000407027825 */ /* 0x001fcc00078e0202 */
[----:B-1----:R-:W3:Y:S01]  /*00c0*/  LDG.E R3, desc[UR4][R2.64] ;  /* 0x0000000402037981 */ /* 0x002ee2000c1e1900 */
[----:B--2---:R-:W-:-:S05]  /*00d0*/  IMAD.WIDE R4, R7, 0x4, R4 ;  /* 0x0000000407047825 */ /* 0x004fca00078e0204 */
[----:B---3--:R-:W-:Y:S01]  /*00e0*/  STG.E desc[UR4][R4.64], R3 ;  /* 0x0000000304007986 */ /* 0x008fe2000c101904 */
[----:B------:R-:W-:Y:S05]  /*00f0*/  EXIT ;  /* 0x000000000000794d */ /* 0x000fea0003800000 */
.L_x_0:
[----:B------:R-:W-:-:S00]  /*0100*/  BRA `(.L_x_0) ;  /* 0xfffffffc00fc7947 */ /* 0x000fc0000383ffff */
[----:B------:R-:W-:-:S00]  /*0110*/  NOP ;  /* 0x0000000000007918 */ /* 0x000fc00000000000 */
        /* <DEDUP_REMOVED lines=14> */
.L_x_1:


//--------------------- .nv.shared.reserved.0     --------------------------
	.section	.nv.shared.reserved.0,"aw",@nobits
	.weak		__nv_reservedSMEM_offset_0_alias
	.size		__nv_reservedSMEM_offset_0_alias, 0, 64
	.other		__nv_reservedSMEM_offset_0_alias,@"STO_CUDA_RESERVED_SHARED STV_DEFAULT"
__nv_reservedSMEM_offset_0_alias:
	.zero		0
	.zero		64


//--------------------- .nv.constant0._Z20fp32_tokenize_kernelPfPji --------------------------
	.section	.nv.constant0._Z20fp32_tokenize_kernelPfPji,"a",@progbits
	.sectionflags	@""
	.align	4
.nv.constant0._Z20fp32_tokenize_kernelPfPji:
	.zero		916


//--------------------- SYMBOLS --------------------------

	.type		.nv.reservedSmem.offset0,@object
	.size		.nv.reservedSmem.offset0,0x4
